//
// Generated by NVIDIA NVVM Compiler
//
// Compiler Build ID: CL-36424714
// Cuda compilation tools, release 13.0, V13.0.88
// Based on NVVM 20.0.0
//

.version 9.0
.target sm_100
.address_size 64

	// .globl	_Z10initializev
.extern .shared .align 16 .b8 threadLocal[];

.visible .entry _Z10initializev()
{
	.reg .b32 	%r<7>;
	.reg .b32 	%f<2>;

	mov.u32 	%r1, %tid.x;
	mov.u32 	%r2, %ctaid.x;
	mov.u32 	%r3, %ntid.x;
	mad.lo.s32 	%r4, %r2, %r3, %r1;
	mov.u32 	%r5, threadLocal;
	mad.lo.s32 	%r6, %r4, 40, %r5;
	mov.f32 	%f1, 0f00000000;
	st.shared.v2.f32 	[%r6], {%f1, %f1};
	st.shared.v2.f32 	[%r6+8], {%f1, %f1};
	st.shared.v2.f32 	[%r6+16], {%f1, %f1};
	st.shared.v2.f32 	[%r6+24], {%f1, %f1};
	st.shared.v2.f32 	[%r6+32], {%f1, %f1};
	ret;

}
	// .globl	_Z9incrementv
.visible .entry _Z9incrementv()
{
	.reg .b32 	%r<7>;
	.reg .b32 	%f<21>;

	mov.u32 	%r1, %tid.x;
	mov.u32 	%r2, %ctaid.x;
	mov.u32 	%r3, %ntid.x;
	mad.lo.s32 	%r4, %r2, %r3, %r1;
	mov.u32 	%r5, threadLocal;
	mad.lo.s32 	%r6, %r4, 40, %r5;
	ld.shared.v2.f32 	{%f1, %f2}, [%r6];
	add.f32 	%f3, %f1, 0f3F800000;
	add.f32 	%f4, %f2, 0f3F800000;
	st.shared.v2.f32 	[%r6], {%f3, %f4};
	ld.shared.v2.f32 	{%f5, %f6}, [%r6+8];
	add.f32 	%f7, %f5, 0f3F800000;
	add.f32 	%f8, %f6, 0f3F800000;
	st.shared.v2.f32 	[%r6+8], {%f7, %f8};
	ld.shared.v2.f32 	{%f9, %f10}, [%r6+16];
	add.f32 	%f11, %f9, 0f3F800000;
	add.f32 	%f12, %f10, 0f3F800000;
	st.shared.v2.f32 	[%r6+16], {%f11, %f12};
	ld.shared.v2.f32 	{%f13, %f14}, [%r6+24];
	add.f32 	%f15, %f13, 0f3F800000;
	add.f32 	%f16, %f14, 0f3F800000;
	st.shared.v2.f32 	[%r6+24], {%f15, %f16};
	ld.shared.v2.f32 	{%f17, %f18}, [%r6+32];
	add.f32 	%f19, %f17, 0f3F800000;
	add.f32 	%f20, %f18, 0f3F800000;
	st.shared.v2.f32 	[%r6+32], {%f19, %f20};
	ret;

}
	// .globl	_Z7extractP12Bn10CtCtCtCt
.visible .entry _Z7extractP12Bn10CtCtCtCt(
	.param .u64 .ptr .align 1 _Z7extractP12Bn10CtCtCtCt_param_0
)
{
	.reg .pred 	%p<2>;
	.reg .b32 	%r<7>;
	.reg .b32 	%f<102>;
	.reg .b64 	%rd<3>;

	ld.param.u64 	%rd1, [_Z7extractP12Bn10CtCtCtCt_param_0];
	mov.f32 	%f92, 0f00000000;
	mov.b32 	%r6, 80;
	mov.u32 	%r4, threadLocal;
	mov.f32 	%f93, %f92;
	mov.f32 	%f94, %f92;
	mov.f32 	%f95, %f92;
	mov.f32 	%f96, %f92;
	mov.f32 	%f97, %f92;
	mov.f32 	%f98, %f92;
	mov.f32 	%f99, %f92;
	mov.f32 	%f100, %f92;
	mov.f32 	%f101, %f92;
$L__BB2_1:
	add.s32 	%r5, %r4, %r6;
	ld.shared.v4.f32 	{%f22, %f23, %f24, %f25}, [%r5+-80];
	add.f32 	%f26, %f22, %f101;
	add.f32 	%f27, %f23, %f100;
	add.f32 	%f28, %f24, %f99;
	add.f32 	%f29, %f25, %f98;
	ld.shared.v4.f32 	{%f30, %f31, %f32, %f33}, [%r5+-64];
	add.f32 	%f34, %f30, %f97;
	add.f32 	%f35, %f31, %f96;
	add.f32 	%f36, %f32, %f95;
	add.f32 	%f37, %f33, %f94;
	ld.shared.v4.f32 	{%f38, %f39, %f40, %f41}, [%r5+-48];
	add.f32 	%f42, %f38, %f93;
	add.f32 	%f43, %f39, %f92;
	add.f32 	%f44, %f40, %f26;
	add.f32 	%f45, %f41, %f27;
	ld.shared.v4.f32 	{%f46, %f47, %f48, %f49}, [%r5+-32];
	add.f32 	%f50, %f46, %f28;
	add.f32 	%f51, %f47, %f29;
	add.f32 	%f52, %f48, %f34;
	add.f32 	%f53, %f49, %f35;
	ld.shared.v4.f32 	{%f54, %f55, %f56, %f57}, [%r5+-16];
	add.f32 	%f58, %f54, %f36;
	add.f32 	%f59, %f55, %f37;
	add.f32 	%f60, %f56, %f42;
	add.f32 	%f61, %f57, %f43;
	ld.shared.v4.f32 	{%f62, %f63, %f64, %f65}, [%r5];
	add.f32 	%f66, %f62, %f44;
	add.f32 	%f67, %f63, %f45;
	add.f32 	%f68, %f64, %f50;
	add.f32 	%f69, %f65, %f51;
	ld.shared.v4.f32 	{%f70, %f71, %f72, %f73}, [%r5+16];
	add.f32 	%f74, %f70, %f52;
	add.f32 	%f75, %f71, %f53;
	add.f32 	%f76, %f72, %f58;
	add.f32 	%f77, %f73, %f59;
	ld.shared.v4.f32 	{%f78, %f79, %f80, %f81}, [%r5+32];
	add.f32 	%f82, %f78, %f60;
	add.f32 	%f83, %f79, %f61;
	add.f32 	%f101, %f80, %f66;
	add.f32 	%f100, %f81, %f67;
	ld.shared.v4.f32 	{%f84, %f85, %f86, %f87}, [%r5+48];
	add.f32 	%f99, %f84, %f68;
	add.f32 	%f98, %f85, %f69;
	add.f32 	%f97, %f86, %f74;
	add.f32 	%f96, %f87, %f75;
	ld.shared.v4.f32 	{%f88, %f89, %f90, %f91}, [%r5+64];
	add.f32 	%f95, %f88, %f76;
	add.f32 	%f94, %f89, %f77;
	add.f32 	%f93, %f90, %f82;
	add.f32 	%f92, %f91, %f83;
	add.s32 	%r6, %r6, 160;
	setp.ne.s32 	%p1, %r6, 4080;
	@%p1 bra 	$L__BB2_1;
	cvta.to.global.u64 	%rd2, %rd1;
	st.global.f32 	[%rd2], %f101;
	st.global.f32 	[%rd2+4], %f100;
	st.global.f32 	[%rd2+8], %f99;
	st.global.f32 	[%rd2+12], %f98;
	st.global.f32 	[%rd2+16], %f97;
	st.global.f32 	[%rd2+20], %f96;
	st.global.f32 	[%rd2+24], %f95;
	st.global.f32 	[%rd2+28], %f94;
	st.global.f32 	[%rd2+32], %f93;
	st.global.f32 	[%rd2+36], %f92;
	ret;

}


// ===== COMPILED SASS (sm_100) =====

	.target	sm_100

	.elftype	@"ET_EXEC"


//--------------------- .note.nv.tkinfo           --------------------------
	.section	.note.nv.tkinfo,"",@"SHT_NOTE"
	.sectionflags	@"SHF_NOTE_NV_TKINFO"
	.tkinfo
        /*0018*/ 	.word	0x00000002
        /*0030*/ 	.string	""
        /*0030*/ 	.string	"ptxas"
        /*0030*/ 	.string	"Cuda compilation tools, release 13.0, V13.0.88"
        /*0030*/ 	.string	"Build cuda_13.0.r13.0/compiler.36424714_0"
        /*0030*/ 	.string	"-arch sm_100 -m 64 "



//--------------------- .note.nv.cuinfo           --------------------------
	.section	.note.nv.cuinfo,"",@"SHT_NOTE"
	.sectionflags	@"SHF_NOTE_NV_CUINFO"
        /*0018*/ 	.short	0x0002
        /*001a*/ 	.short	0x0064
        /*001c*/ 	.short	0x0082
	.zero		2


//--------------------- .nv.info                  --------------------------
	.section	.nv.info,"",@"SHT_CUDA_INFO"
	.align	4


	//----- nvinfo : EIATTR_REGCOUNT
	.align		4
        /*0000*/ 	.byte	0x04, 0x2f
        /*0002*/ 	.short	(.L_1 - .L_0)
	.align		4
.L_0:
        /*0004*/ 	.word	index@(_Z10initializev)
        /*0008*/ 	.word	0x00000008


	//----- nvinfo : EIATTR_FRAME_SIZE
	.align		4
.L_1:
        /*000c*/ 	.byte	0x04, 0x11
        /*000e*/ 	.short	(.L_3 - .L_2)
	.align		4
.L_2:
        /*0010*/ 	.word	index@(_Z10initializev)
        /*0014*/ 	.word	0x00000000


	//----- nvinfo : EIATTR_REGCOUNT
	.align		4
.L_3:
        /*0018*/ 	.byte	0x04, 0x2f
        /*001a*/ 	.short	(.L_5 - .L_4)
	.align		4
.L_4:
        /*001c*/ 	.word	index@(_Z9incrementv)
        /*0020*/ 	.word	0x0000000e


	//----- nvinfo : EIATTR_FRAME_SIZE
	.align		4
.L_5:
        /*0024*/ 	.byte	0x04, 0x11
        /*0026*/ 	.short	(.L_7 - .L_6)
	.align		4
.L_6:
        /*0028*/ 	.word	index@(_Z9incrementv)
        /*002c*/ 	.word	0x00000000


	//----- nvinfo : EIATTR_REGCOUNT
	.align		4
.L_7:
        /*0030*/ 	.byte	0x04, 0x2f
        /*0032*/ 	.short	(.L_9 - .L_8)
	.align		4
.L_8:
        /*0034*/ 	.word	index@(_Z7extractP12Bn10CtCtCtCt)
        /*0038*/ 	.word	0x0000001f


	//----- nvinfo : EIATTR_FRAME_SIZE
	.align		4
.L_9:
        /*003c*/ 	.byte	0x04, 0x11
        /*003e*/ 	.short	(.L_11 - .L_10)
	.align		4
.L_10:
        /*0040*/ 	.word	index@(_Z7extractP12Bn10CtCtCtCt)
        /*0044*/ 	.word	0x00000000


	//----- nvinfo : EIATTR_MIN_STACK_SIZE
	.align		4
.L_11:
        /*0048*/ 	.byte	0x04, 0x12
        /*004a*/ 	.short	(.L_13 - .L_12)
	.align		4
.L_12:
        /*004c*/ 	.word	index@(_Z7extractP12Bn10CtCtCtCt)
        /*0050*/ 	.word	0x00000000


	//----- nvinfo : EIATTR_MIN_STACK_SIZE
	.align		4
.L_13:
        /*0054*/ 	.byte	0x04, 0x12
        /*0056*/ 	.short	(.L_15 - .L_14)
	.align		4
.L_14:
        /*0058*/ 	.word	index@(_Z9incrementv)
        /*005c*/ 	.word	0x00000000


	//----- nvinfo : EIATTR_MIN_STACK_SIZE
	.align		4
.L_15:
        /*0060*/ 	.byte	0x04, 0x12
        /*0062*/ 	.short	(.L_17 - .L_16)
	.align		4
.L_16:
        /*0064*/ 	.word	index@(_Z10initializev)
        /*0068*/ 	.word	0x00000000
.L_17:


//--------------------- .nv.compat                --------------------------
	.section	.nv.compat,"",@"SHT_CUDA_COMPAT_INFO"
	.align	4
        /*0000*/ 	.byte	0x02, 0x09, 0x00, 0x00, 0x02, 0x02, 0x01, 0x00, 0x02, 0x05, 0x05, 0x00, 0x03, 0x07, 0x01, 0x01
        /*0010*/ 	.byte	0x02, 0x03, 0x00, 0x00, 0x02, 0x06, 0x01, 0x00, 0x04, 0x0b, 0x08, 0x00, 0x09, 0x00, 0x00, 0x00
        /*0020*/ 	.byte	0x00, 0x00, 0x00, 0x00


//--------------------- .nv.info._Z7extractP12Bn10CtCtCtCt --------------------------
	.section	.nv.info._Z7extractP12Bn10CtCtCtCt,"",@"SHT_CUDA_INFO"
	.sectionflags	@""
	.align	4


	//----- nvinfo : EIATTR_CUDA_API_VERSION
	.align		4
        /*0000*/ 	.byte	0x04, 0x37
        /*0002*/ 	.short	(.L_19 - .L_18)
.L_18:
        /*0004*/ 	.word	0x00000082


	//----- nvinfo : EIATTR_KPARAM_INFO
	.align		4
.L_19:
        /*0008*/ 	.byte	0x04, 0x17
        /*000a*/ 	.short	(.L_21 - .L_20)
.L_20:
        /*000c*/ 	.word	0x00000000
        /*0010*/ 	.short	0x0000
        /*0012*/ 	.short	0x0000
        /*0014*/ 	.byte	0x00, 0xf5, 0x21, 0x00


	//----- nvinfo : EIATTR_SPARSE_MMA_MASK
	.align		4
.L_21:
        /*0018*/ 	.byte	0x03, 0x50
        /*001a*/ 	.short	0x0000


	//----- nvinfo : EIATTR_MAXREG_COUNT
	.align		4
        /*001c*/ 	.byte	0x03, 0x1b
        /*001e*/ 	.short	0x00ff


	//----- nvinfo : EIATTR_MERCURY_ISA_VERSION
	.align		4
        /*0020*/ 	.byte	0x03, 0x5f
        /*0022*/ 	.short	0x0101


	//----- nvinfo : EIATTR_VRC_CTA_INIT_COUNT
	.align		4
        /*0024*/ 	.byte	0x02, 0x4a
	.zero		1
	.zero		1


	//----- nvinfo : EIATTR_EXIT_INSTR_OFFSETS
	.align		4
        /*0028*/ 	.byte	0x04, 0x1c
        /*002a*/ 	.short	(.L_23 - .L_22)


	//   ....[0]....
.L_22:
        /*002c*/ 	.word	0x00001140


	//----- nvinfo : EIATTR_CBANK_PARAM_SIZE
	.align		4
.L_23:
        /*0030*/ 	.byte	0x03, 0x19
        /*0032*/ 	.short	0x0008


	//----- nvinfo : EIATTR_PARAM_CBANK
	.align		4
        /*0034*/ 	.byte	0x04, 0x0a
        /*0036*/ 	.short	(.L_25 - .L_24)
	.align		4
.L_24:
        /*0038*/ 	.word	index@(.nv.constant0._Z7extractP12Bn10CtCtCtCt)
        /*003c*/ 	.short	0x0380
        /*003e*/ 	.short	0x0008


	//----- nvinfo : EIATTR_SW_WAR
	.align		4
.L_25:
        /*0040*/ 	.byte	0x04, 0x36
        /*0042*/ 	.short	(.L_27 - .L_26)
.L_26:
        /*0044*/ 	.word	0x00000008
.L_27:


//--------------------- .nv.info._Z9incrementv    --------------------------
	.section	.nv.info._Z9incrementv,"",@"SHT_CUDA_INFO"
	.sectionflags	@""
	.align	4


	//----- nvinfo : EIATTR_CUDA_API_VERSION
	.align		4
        /*0000*/ 	.byte	0x04, 0x37
        /*0002*/ 	.short	(.L_29 - .L_28)
.L_28:
        /*0004*/ 	.word	0x00000082


	//----- nvinfo : EIATTR_SPARSE_MMA_MASK
	.align		4
.L_29:
        /*0008*/ 	.byte	0x03, 0x50
        /*000a*/ 	.short	0x0000


	//----- nvinfo : EIATTR_MAXREG_COUNT
	.align		4
        /*000c*/ 	.byte	0x03, 0x1b
        /*000e*/ 	.short	0x00ff


	//----- nvinfo : EIATTR_MERCURY_ISA_VERSION
	.align		4
        /*0010*/ 	.byte	0x03, 0x5f
        /*0012*/ 	.short	0x0101


	//----- nvinfo : EIATTR_VRC_CTA_INIT_COUNT
	.align		4
        /*0014*/ 	.byte	0x02, 0x4a
	.zero		1
	.zero		1


	//----- nvinfo : EIATTR_EXIT_INSTR_OFFSETS
	.align		4
        /*0018*/ 	.byte	0x04, 0x1c
        /*001a*/ 	.short	(.L_31 - .L_30)


	//   ....[0]....
.L_30:
        /*001c*/ 	.word	0x000001d0


	//----- nvinfo : EIATTR_SW_WAR
	.align		4
.L_31:
        /*0020*/ 	.byte	0x04, 0x36
        /*0022*/ 	.short	(.L_33 - .L_32)
.L_32:
        /*0024*/ 	.word	0x00000008
.L_33:


//--------------------- .nv.info._Z10initializev  --------------------------
	.section	.nv.info._Z10initializev,"",@"SHT_CUDA_INFO"
	.sectionflags	@""
	.align	4


	//----- nvinfo : EIATTR_CUDA_API_VERSION
	.align		4
        /*0000*/ 	.byte	0x04, 0x37
        /*0002*/ 	.short	(.L_35 - .L_34)
.L_34:
        /*0004*/ 	.word	0x00000082


	//----- nvinfo : EIATTR_SPARSE_MMA_MASK
	.align		4
.L_35:
        /*0008*/ 	.byte	0x03, 0x50
        /*000a*/ 	.short	0x0000


	//----- nvinfo : EIATTR_MAXREG_COUNT
	.align		4
        /*000c*/ 	.byte	0x03, 0x1b
        /*000e*/ 	.short	0x00ff


	//----- nvinfo : EIATTR_MERCURY_ISA_VERSION
	.align		4
        /*0010*/ 	.byte	0x03, 0x5f
        /*0012*/ 	.short	0x0101


	//----- nvinfo : EIATTR_VRC_CTA_INIT_COUNT
	.align		4
        /*0014*/ 	.byte	0x02, 0x4a
	.zero		1
	.zero		1


	//----- nvinfo : EIATTR_EXIT_INSTR_OFFSETS
	.align		4
        /*0018*/ 	.byte	0x04, 0x1c
        /*001a*/ 	.short	(.L_37 - .L_36)


	//   ....[0]....
.L_36:
        /*001c*/ 	.word	0x000000e0


	//----- nvinfo : EIATTR_SW_WAR
	.align		4
.L_37:
        /*0020*/ 	.byte	0x04, 0x36
        /*0022*/ 	.short	(.L_39 - .L_38)
.L_38:
        /*0024*/ 	.word	0x00000008
.L_39:


//--------------------- .nv.callgraph             --------------------------
	.section	.nv.callgraph,"",@"SHT_CUDA_CALLGRAPH"
	.align	4
	.sectionentsize	8
	.align		4
        /*0000*/ 	.word	0x00000000
	.align		4
        /*0004*/ 	.word	0xffffffff
	.align		4
        /*0008*/ 	.word	0x00000000
	.align		4
        /*000c*/ 	.word	0xfffffffe
	.align		4
        /*0010*/ 	.word	0x00000000
	.align		4
        /*0014*/ 	.word	0xfffffffd
	.align		4
        /*0018*/ 	.word	0x00000000
	.align		4
        /*001c*/ 	.word	0xfffffffc


//--------------------- .text._Z7extractP12Bn10CtCtCtCt --------------------------
	.section	.text._Z7extractP12Bn10CtCtCtCt,"ax",@progbits
	.align	128
        .global         _Z7extractP12Bn10CtCtCtCt
        .type           _Z7extractP12Bn10CtCtCtCt,@function
        .size           _Z7extractP12Bn10CtCtCtCt,(.L_x_4 - _Z7extractP12Bn10CtCtCtCt)
        .other          _Z7extractP12Bn10CtCtCtCt,@"STO_CUDA_ENTRY STV_DEFAULT"
_Z7extractP12Bn10CtCtCtCt:
.text._Z7extractP12Bn10CtCtCtCt:
[----:B------:R-:W-:Y:S08]  /*0000*/  LDC R1, c[0x0][0x37c] ;  /* 0x0000df00ff017b82 */ /* 0x000ff00000000800 */
[----:B------:R-:W0:Y:S01]  /*0010*/  S2UR UR5, SR_CgaCtaId ;  /* 0x00000000000579c3 */ /* 0x000e220000008800 */
[----:B------:R-:W-:Y:S01]  /*0020*/  HFMA2 R0, -RZ, RZ, 0, 4.76837158203125e-06 ;  /* 0x00000050ff007431 */ /* 0x000fe200000001ff */
[----:B------:R-:W-:Y:S01]  /*0030*/  CS2R R20, SRZ ;  /* 0x0000000000147805 */ /* 0x000fe2000001ff00 */
[----:B------:R-:W-:Y:S01]  /*0040*/  HFMA2 R28, -RZ, RZ, 0, 0 ;  /* 0x00000000ff1c7431 */ /* 0x000fe200000001ff */
[----:B------:R-:W-:-:S02]  /*0050*/  MOV R27, RZ ;  /* 0x000000ff001b7202 */ /* 0x000fc40000000f00 */
[----:B------:R-:W-:Y:S02]  /*0060*/  CS2R R24, SRZ ;  /* 0x0000000000187805 */ /* 0x000fe4000001ff00 */
[----:B------:R-:W-:Y:S02]  /*0070*/  CS2R R2, SRZ ;  /* 0x0000000000027805 */ /* 0x000fe4000001ff00 */
[----:B------:R-:W-:Y:S01]  /*0080*/  CS2R R22, SRZ ;  /* 0x0000000000167805 */ /* 0x000fe2000001ff00 */
[----:B------:R-:W-:Y:S01]  /*0090*/  UMOV UR4, 0x400 ;  /* 0x0000040000047882 */ /* 0x000fe20000000000 */
[----:B------:R-:W1:Y:S01]  /*00a0*/  LDCU.64 UR6, c[0x0][0x358] ;  /* 0x00006b00ff0677ac */ /* 0x000e620008000a00 */
[----:B0-----:R-:W-:-:S12]  /*00b0*/  ULEA UR4, UR5, UR4, 0x18 ;  /* 0x0000000405047291 */ /* 0x001fd8000f8ec0ff */
.L_x_0:
[----:B------:R-:W0:Y:S04]  /*00c0*/  LDS.128 R16, [R0+UR4+-0x50] ;  /* 0xffffb00400107984 */ /* 0x000e280008000c00 */
[----:B------:R-:W2:Y:S04]  /*00d0*/  LDS.128 R4, [R0+UR4+-0x40] ;  /* 0xffffc00400047984 */ /* 0x000ea80008000c00 */
[----:B------:R-:W3:Y:S04]  /*00e0*/  LDS.128 R12, [R0+UR4+-0x30] ;  /* 0xffffd004000c7984 */ /* 0x000ee80008000c00 */
[----:B------:R-:W4:Y:S01]  /*00f0*/  LDS.128 R8, [R0+UR4+-0x20] ;  /* 0xffffe00400087984 */ /* 0x000f220008000c00 */
[----:B0-----:R-:W-:Y:S01]  /*0100*/  FADD R26, R17, R22 ;  /* 0x00000016111a7221 */ /* 0x001fe20000000000 */
[----:B------:R-:W-:Y:S01]  /*0110*/  FADD R3, R16, R3 ;  /* 0x0000000310037221 */ /* 0x000fe20000000000 */
[----:B------:R-:W-:Y:S01]  /*0120*/  FADD R23, R18, R23 ;  /* 0x0000001712177221 */ /* 0x000fe20000000000 */
[----:B------:R-:W-:Y:S01]  /*0130*/  FADD R22, R19, R28 ;  /* 0x0000001c13167221 */ /* 0x000fe20000000000 */
[----:B--2---:R-:W-:Y:S01]  /*0140*/  FADD R25, R4, R25 ;  /* 0x0000001904197221 */ /* 0x004fe20000000000 */
[----:B------:R-:W-:Y:S01]  /*0150*/  FADD R2, R5, R2 ;  /* 0x0000000205027221 */ /* 0x000fe20000000000 */
[----:B------:R-:W-:Y:S01]  /*0160*/  FADD R21, R6, R21 ;  /* 0x0000001506157221 */ /* 0x000fe20000000000 */
[----:B------:R-:W-:Y:S01]  /*0170*/  FADD R24, R7, R24 ;  /* 0x0000001807187221 */ /* 0x000fe20000000000 */
[----:B------:R-:W0:Y:S01]  /*0180*/  LDS.128 R16, [R0+UR4+-0x10] ;  /* 0xfffff00400107984 */ /* 0x000e220008000c00 */
[----:B---3--:R-:W-:Y:S01]  /*0190*/  FADD R27, R12, R27 ;  /* 0x0000001b0c1b7221 */ /* 0x008fe20000000000 */
[----:B------:R-:W-:Y:S01]  /*01a0*/  FADD R20, R13, R20 ;  /* 0x000000140d147221 */ /* 0x000fe20000000000 */
[----:B------:R-:W-:Y:S01]  /*01b0*/  FADD R3, R3, R14 ;  /* 0x0000000e03037221 */ /* 0x000fe20000000000 */
[----:B------:R-:W2:Y:S01]  /*01c0*/  LDS.128 R4, [R0+UR4] ;  /* 0x0000000400047984 */ /* 0x000ea20008000c00 */
[----:B------:R-:W-:Y:S01]  /*01d0*/  FADD R26, R26, R15 ;  /* 0x0000000f1a1a7221 */ /* 0x000fe20000000000 */
[----:B----4-:R-:W-:Y:S01]  /*01e0*/  FADD R23, R23, R8 ;  /* 0x0000000817177221 */ /* 0x010fe20000000000 */
[----:B------:R-:W-:Y:S01]  /*01f0*/  FADD R22, R22, R9 ;  /* 0x0000000916167221 */ /* 0x000fe20000000000 */
[----:B------:R-:W-:Y:S01]  /*0200*/  FADD R25, R25, R10 ;  /* 0x0000000a19197221 */ /* 0x000fe20000000000 */
[----:B------:R-:W-:Y:S01]  /*0210*/  FADD R2, R2, R11 ;  /* 0x0000000b02027221 */ /* 0x000fe20000000000 */
[----:B------:R-:W3:Y:S04]  /*0220*/  LDS.128 R12, [R0+UR4+0x10] ;  /* 0x00001004000c7984 */ /* 0x000ee80008000c00 */
[----:B------:R-:W4:Y:S01]  /*0230*/  LDS.128 R8, [R0+UR4+0x20] ;  /* 0x0000200400087984 */ /* 0x000f220008000c00 */
        /* <DEDUP_REMOVED lines=8> */
[----:B------:R-:W0:Y:S01]  /*02c0*/  LDS.128 R16, [R0+UR4+0x30] ;  /* 0x0000300400107984 */ /* 0x000e220008000c00 */
[----:B---3--:R-:W-:Y:S01]  /*02d0*/  FADD R25, R25, R12 ;  /* 0x0000000c19197221 */ /* 0x008fe20000000000 */
[----:B------:R-:W-:-:S02]  /*02e0*/  FADD R2, R2, R13 ;  /* 0x0000000d02027221 */ /* 0x000fc40000000000 */
[----:B------:R-:W2:Y:S01]  /*02f0*/  LDS.128 R4, [R0+UR4+0x40] ;  /* 0x0000400400047984 */ /* 0x000ea20008000c00 */
[----:B------:R-:W-:Y:S01]  /*0300*/  FADD R21, R21, R14 ;  /* 0x0000000e15157221 */ /* 0x000fe20000000000 */
        /* <DEDUP_REMOVED lines=16> */
[----:B---3--:R-:W-:-:S03]  /*0410*/  FADD R3, R3, R12 ;  /* 0x0000000c03037221 */ /* 0x008fc60000000000 */
[----:B------:R-:W2:Y:S01]  /*0420*/  LDS.128 R4, [R0+UR4+0x80] ;  /* 0x0000800400047984 */ /* 0x000ea20008000c00 */
[----:B------:R-:W-:Y:S01]  /*0430*/  FADD R26, R26, R13 ;  /* 0x0000000d1a1a7221 */ /* 0x000fe20000000000 */
        /* <DEDUP_REMOVED lines=16> */
[----:B------:R-:W0:Y:S04]  /*0540*/  LDS.128 R16, [R0+UR4+0xb0] ;  /* 0x0000b00400107984 */ /* 0x000e280008000c00 */
[----:B------:R-:W2:Y:S01]  /*0550*/  LDS.128 R4, [R0+UR4+0xc0] ;  /* 0x0000c00400047984 */ /* 0x000ea20008000c00 */
[----:B---3--:R-:W-:Y:S01]  /*0560*/  FADD R21, R21, R12 ;  /* 0x0000000c15157221 */ /* 0x008fe20000000000 */
        /* <DEDUP_REMOVED lines=158> */
[----:B------:R2:W5:Y:S01]  /*0f50*/  LDS.128 R4, [R0+UR4+0x2c0] ;  /* 0x0002c00400047984 */ /* 0x0005620008000c00 */
[----:B---3--:R-:W-:Y:S01]  /*0f60*/  FADD R25, R25, R12 ;  /* 0x0000000c19197221 */ /* 0x008fe20000000000 */
[----:B------:R-:W-:Y:S01]  /*0f70*/  FADD R2, R2, R13 ;  /* 0x0000000d02027221 */ /* 0x000fe20000000000 */
[----:B------:R-:W-:Y:S01]  /*0f80*/  FADD R21, R21, R14 ;  /* 0x0000000e15157221 */ /* 0x000fe20000000000 */
[----:B------:R-:W-:Y:S01]  /*0f90*/  FADD R24, R24, R15 ;  /* 0x0000000f18187221 */ /* 0x000fe20000000000 */
[----:B----4-:R-:W-:Y:S01]  /*0fa0*/  FADD R27, R27, R8 ;  /* 0x000000081b1b7221 */ /* 0x010fe20000000000 */
[----:B------:R-:W-:Y:S01]  /*0fb0*/  FADD R20, R20, R9 ;  /* 0x0000000914147221 */ /* 0x000fe20000000000 */
[----:B------:R-:W-:Y:S01]  /*0fc0*/  FADD R3, R3, R10 ;  /* 0x0000000a03037221 */ /* 0x000fe20000000000 */
[----:B--2---:R-:W-:Y:S01]  /*0fd0*/  IADD3 R0, PT, PT, R0, 0x320, RZ ;  /* 0x0000032000007810 */ /* 0x004fe20007ffe0ff */
[----:B------:R-:W-:-:S03]  /*0fe0*/  FADD R22, R26, R11 ;  /* 0x0000000b1a167221 */ /* 0x000fc60000000000 */
[----:B------:R-:W-:Y:S01]  /*0ff0*/  ISETP.NE.AND P0, PT, R0, 0xff0, PT ;  /* 0x00000ff00000780c */ /* 0x000fe20003f05270 */
[----:B0-----:R-:W-:Y:S01]  /*1000*/  FADD R23, R23, R16 ;  /* 0x0000001017177221 */ /* 0x001fe20000000000 */
[----:B------:R-:W-:Y:S01]  /*1010*/  FADD R28, R28, R17 ;  /* 0x000000111c1c7221 */ /* 0x000fe20000000000 */
[----:B------:R-:W-:Y:S01]  /*1020*/  FADD R25, R25, R18 ;  /* 0x0000001219197221 */ /* 0x000fe20000000000 */
[----:B------:R-:W-:Y:S01]  /*1030*/  FADD R2, R2, R19 ;  /* 0x0000001302027221 */ /* 0x000fe20000000000 */
[----:B-----5:R-:W-:Y:S01]  /*1040*/  FADD R21, R21, R4 ;  /* 0x0000000415157221 */ /* 0x020fe20000000000 */
[----:B------:R-:W-:Y:S01]  /*1050*/  FADD R24, R24, R5 ;  /* 0x0000000518187221 */ /* 0x000fe20000000000 */
[----:B------:R-:W-:Y:S01]  /*1060*/  FADD R27, R27, R6 ;  /* 0x000000061b1b7221 */ /* 0x000fe20000000000 */
[----:B------:R-:W-:-:S05]  /*1070*/  FADD R20, R20, R7 ;  /* 0x0000000714147221 */ /* 0x000fca0000000000 */
[----:B------:R-:W-:Y:S05]  /*1080*/  @P0 BRA `(.L_x_0) ;  /* 0xfffffff0000c0947 */ /* 0x000fea000383ffff */
[----:B------:R-:W1:Y:S02]  /*1090*/  LDC.64 R4, c[0x0][0x380] ;  /* 0x0000e000ff047b82 */ /* 0x000e640000000a00 */
[----:B-1----:R-:W-:Y:S04]  /*10a0*/  STG.E desc[UR6][R4.64], R3 ;  /* 0x0000000304007986 */ /* 0x002fe8000c101906 */
[----:B------:R-:W-:Y:S04]  /*10b0*/  STG.E desc[UR6][R4.64+0x4], R22 ;  /* 0x0000041604007986 */ /* 0x000fe8000c101906 */
[----:B------:R-:W-:Y:S04]  /*10c0*/  STG.E desc[UR6][R4.64+0x8], R23 ;  /* 0x0000081704007986 */ /* 0x000fe8000c101906 */
[----:B------:R-:W-:Y:S04]  /*10d0*/  STG.E desc[UR6][R4.64+0xc], R28 ;  /* 0x00000c1c04007986 */ /* 0x000fe8000c101906 */
[----:B------:R-:W-:Y:S04]  /*10e0*/  STG.E desc[UR6][R4.64+0x10], R25 ;  /* 0x0000101904007986 */ /* 0x000fe8000c101906 */
[----:B------:R-:W-:Y:S04]  /*10f0*/  STG.E desc[UR6][R4.64+0x14], R2 ;  /* 0x0000140204007986 */ /* 0x000fe8000c101906 */
[----:B------:R-:W-:Y:S04]  /*1100*/  STG.E desc[UR6][R4.64+0x18], R21 ;  /* 0x0000181504007986 */ /* 0x000fe8000c101906 */
[----:B------:R-:W-:Y:S04]  /*1110*/  STG.E desc[UR6][R4.64+0x1c], R24 ;  /* 0x00001c1804007986 */ /* 0x000fe8000c101906 */
[----:B------:R-:W-:Y:S04]  /*1120*/  STG.E desc[UR6][R4.64+0x20], R27 ;  /* 0x0000201b04007986 */ /* 0x000fe8000c101906 */
[----:B------:R-:W-:Y:S01]  /*1130*/  STG.E desc[UR6][R4.64+0x24], R20 ;  /* 0x0000241404007986 */ /* 0x000fe2000c101906 */
[----:B------:R-:W-:Y:S05]  /*1140*/  EXIT ;  /* 0x000000000000794d */ /* 0x000fea0003800000 */
.L_x_1:
[----:B------:R-:W-:-:S00]  /*1150*/  BRA `(.L_x_1) ;  /* 0xfffffffc00fc7947 */ /* 0x000fc0000383ffff */
[----:B------:R-:W-:-:S00]  /*1160*/  NOP ;  /* 0x0000000000007918 */ /* 0x000fc00000000000 */
        /* <DEDUP_REMOVED lines=9> */
.L_x_4:


//--------------------- .text._Z9incrementv       --------------------------
	.section	.text._Z9incrementv,"ax",@progbits
	.align	128
        .global         _Z9incrementv
        .type           _Z9incrementv,@function
        .size           _Z9incrementv,(.L_x_5 - _Z9incrementv)
        .other          _Z9incrementv,@"STO_CUDA_ENTRY STV_DEFAULT"
_Z9incrementv:
.text._Z9incrementv:
[----:B------:R-:W-:Y:S01]  /*0000*/  LDC R1, c[0x0][0x37c] ;  /* 0x0000df00ff017b82 */ /* 0x000fe20000000800 */
[----:B------:R-:W0:Y:S07]  /*0010*/  S2R R3, SR_CgaCtaId ;  /* 0x0000000000037919 */ /* 0x000e2e0000008800 */
[----:B------:R-:W1:Y:S01]  /*0020*/  S2UR UR4, SR_CTAID.X ;  /* 0x00000000000479c3 */ /* 0x000e620000002500 */
[----:B------:R-:W-:Y:S01]  /*0030*/  MOV R0, 0x400 ;  /* 0x0000040000007802 */ /* 0x000fe20000000f00 */
[----:B------:R-:W1:Y:S06]  /*0040*/  S2R R2, SR_TID.X ;  /* 0x0000000000027919 */ /* 0x000e6c0000002100 */
[----:B------:R-:W1:Y:S01]  /*0050*/  LDC R5, c[0x0][0x360] ;  /* 0x0000d800ff057b82 */ /* 0x000e620000000800 */
[----:B0-----:R-:W-:Y:S01]  /*0060*/  LEA R3, R3, R0, 0x18 ;  /* 0x0000000003037211 */ /* 0x001fe200078ec0ff */
[----:B-1----:R-:W-:-:S04]  /*0070*/  IMAD R0, R5, UR4, R2 ;  /* 0x0000000405007c24 */ /* 0x002fc8000f8e0202 */
[----:B------:R-:W-:-:S05]  /*0080*/  IMAD R0, R0, 0x28, R3 ;  /* 0x0000002800007824 */ /* 0x000fca00078e0203 */
[----:B------:R-:W0:Y:S04]  /*0090*/  LDS.64 R2, [R0] ;  /* 0x0000000000027984 */ /* 0x000e280000000a00 */
[----:B------:R-:W1:Y:S04]  /*00a0*/  LDS.64 R4, [R0+0x8] ;  /* 0x0000080000047984 */ /* 0x000e680000000a00 */
[----:B------:R-:W2:Y:S04]  /*00b0*/  LDS.64 R6, [R0+0x10] ;  /* 0x0000100000067984 */ /* 0x000ea80000000a00 */
[----:B------:R-:W3:Y:S04]  /*00c0*/  LDS.64 R8, [R0+0x18] ;  /* 0x0000180000087984 */ /* 0x000ee80000000a00 */
[----:B------:R-:W4:Y:S01]  /*00d0*/  LDS.64 R10, [R0+0x20] ;  /* 0x00002000000a7984 */ /* 0x000f220000000a00 */
[----:B0-----:R-:W-:Y:S01]  /*00e0*/  FADD R2, R2, 1 ;  /* 0x3f80000002027421 */ /* 0x001fe20000000000 */
[----:B------:R-:W-:Y:S01]  /*00f0*/  FADD R3, R3, 1 ;  /* 0x3f80000003037421 */ /* 0x000fe20000000000 */
[----:B-1----:R-:W-:Y:S01]  /*0100*/  FADD R4, R4, 1 ;  /* 0x3f80000004047421 */ /* 0x002fe20000000000 */
[----:B------:R-:W-:-:S03]  /*0110*/  FADD R5, R5, 1 ;  /* 0x3f80000005057421 */ /* 0x000fc60000000000 */
[----:B------:R-:W-:Y:S01]  /*0120*/  STS.64 [R0], R2 ;  /* 0x0000000200007388 */ /* 0x000fe20000000a00 */
[----:B--2---:R-:W-:Y:S01]  /*0130*/  FADD R6, R6, 1 ;  /* 0x3f80000006067421 */ /* 0x004fe20000000000 */
[----:B------:R-:W-:Y:S02]  /*0140*/  FADD R7, R7, 1 ;  /* 0x3f80000007077421 */ /* 0x000fe40000000000 */
[----:B------:R-:W-:Y:S01]  /*0150*/  STS.64 [R0+0x8], R4 ;  /* 0x0000080400007388 */ /* 0x000fe20000000a00 */
[----:B---3--:R-:W-:Y:S01]  /*0160*/  FADD R8, R8, 1 ;  /* 0x3f80000008087421 */ /* 0x008fe20000000000 */
[----:B------:R-:W-:Y:S02]  /*0170*/  FADD R9, R9, 1 ;  /* 0x3f80000009097421 */ /* 0x000fe40000000000 */
[----:B------:R-:W-:Y:S01]  /*0180*/  STS.64 [R0+0x10], R6 ;  /* 0x0000100600007388 */ /* 0x000fe20000000a00 */
[----:B----4-:R-:W-:Y:S01]  /*0190*/  FADD R10, R10, 1 ;  /* 0x3f8000000a0a7421 */ /* 0x010fe20000000000 */
[----:B------:R-:W-:-:S02]  /*01a0*/  FADD R11, R11, 1 ;  /* 0x3f8000000b0b7421 */ /* 0x000fc40000000000 */
[----:B------:R-:W-:Y:S04]  /*01b0*/  STS.64 [R0+0x18], R8 ;  /* 0x0000180800007388 */ /* 0x000fe80000000a00 */
[----:B------:R-:W-:Y:S01]  /*01c0*/  STS.64 [R0+0x20], R10 ;  /* 0x0000200a00007388 */ /* 0x000fe20000000a00 */
[----:B------:R-:W-:Y:S05]  /*01d0*/  EXIT ;  /* 0x000000000000794d */ /* 0x000fea0003800000 */
.L_x_2:
        /* <DEDUP_REMOVED lines=10> */
.L_x_5:


//--------------------- .text._Z10initializev     --------------------------
	.section	.text._Z10initializev,"ax",@progbits
	.align	128
        .global         _Z10initializev
        .type           _Z10initializev,@function
        .size           _Z10initializev,(.L_x_6 - _Z10initializev)
        .other          _Z10initializev,@"STO_CUDA_ENTRY STV_DEFAULT"
_Z10initializev:
.text._Z10initializev:
        /* <DEDUP_REMOVED lines=9> */
[----:B------:R-:W-:Y:S04]  /*0090*/  STS.64 [R0], RZ ;  /* 0x000000ff00007388 */ /* 0x000fe80000000a00 */
[----:B------:R-:W-:Y:S04]  /*00a0*/  STS.64 [R0+0x8], RZ ;  /* 0x000008ff00007388 */ /* 0x000fe80000000a00 */
[----:B------:R-:W-:Y:S04]  /*00b0*/  STS.64 [R0+0x10], RZ ;  /* 0x000010ff00007388 */ /* 0x000fe80000000a00 */
[----:B------:R-:W-:Y:S04]  /*00c0*/  STS.64 [R0+0x18], RZ ;  /* 0x000018ff00007388 */ /* 0x000fe80000000a00 */
[----:B------:R-:W-:Y:S01]  /*00d0*/  STS.64 [R0+0x20], RZ ;  /* 0x000020ff00007388 */ /* 0x000fe20000000a00 */
[----:B------:R-:W-:Y:S05]  /*00e0*/  EXIT ;  /* 0x000000000000794d */ /* 0x000fea0003800000 */
.L_x_3:
        /* <DEDUP_REMOVED lines=9> */
.L_x_6:


//--------------------- .nv.shared._Z7extractP12Bn10CtCtCtCt --------------------------
	.section	.nv.shared._Z7extractP12Bn10CtCtCtCt,"aw",@nobits
	.sectionflags	@""
	.align	16
	.zero		1024


//--------------------- .nv.shared.reserved.0     --------------------------
	.section	.nv.shared.reserved.0,"aw",@nobits
	.weak		__nv_reservedSMEM_offset_0_alias
	.size		__nv_reservedSMEM_offset_0_alias, 0, 64
	.other		__nv_reservedSMEM_offset_0_alias,@"STO_CUDA_RESERVED_SHARED STV_DEFAULT"
__nv_reservedSMEM_offset_0_alias:
	.zero		0
	.zero		64


//--------------------- .nv.shared._Z9incrementv  --------------------------
	.section	.nv.shared._Z9incrementv,"aw",@nobits
	.sectionflags	@""
	.align	16
	.zero		1024


//--------------------- .nv.shared._Z10initializev --------------------------
	.section	.nv.shared._Z10initializev,"aw",@nobits
	.sectionflags	@""
	.align	16
	.zero		1024


//--------------------- .nv.constant0._Z7extractP12Bn10CtCtCtCt --------------------------
	.section	.nv.constant0._Z7extractP12Bn10CtCtCtCt,"a",@progbits
	.sectionflags	@""
	.align	4
.nv.constant0._Z7extractP12Bn10CtCtCtCt:
	.zero		904


//--------------------- .nv.constant0._Z9incrementv --------------------------
	.section	.nv.constant0._Z9incrementv,"a",@progbits
	.sectionflags	@""
	.align	4
.nv.constant0._Z9incrementv:
	.zero		896


//--------------------- .nv.constant0._Z10initializev --------------------------
	.section	.nv.constant0._Z10initializev,"a",@progbits
	.sectionflags	@""
	.align	4
.nv.constant0._Z10initializev:
	.zero		896


//--------------------- SYMBOLS --------------------------

	.type		.nv.reservedSmem.offset0,@object
	.size		.nv.reservedSmem.offset0,0x4
	.type		.nv.reservedSmem.cap,@object
	.size		.nv.reservedSmem.cap,0x4
